//
// Generated by NVIDIA NVVM Compiler
//
// Compiler Build ID: CL-36424714
// Cuda compilation tools, release 13.0, V13.0.88
// Based on NVVM 20.0.0
//

.version 9.0
.target sm_100
.address_size 64

	// .globl	_Z15sum_prod_scalarPiS_iS_
// _ZZ15sum_prod_scalarPiS_iS_E7row_sum has been demoted
// _ZZ8find_minPiS_iS_E7row_min has been demoted
// _ZZ8find_maxPiS_iS_E7row_max has been demoted

.visible .entry _Z15sum_prod_scalarPiS_iS_(
	.param .u64 .ptr .align 1 _Z15sum_prod_scalarPiS_iS__param_0,
	.param .u64 .ptr .align 1 _Z15sum_prod_scalarPiS_iS__param_1,
	.param .u32 _Z15sum_prod_scalarPiS_iS__param_2,
	.param .u64 .ptr .align 1 _Z15sum_prod_scalarPiS_iS__param_3
)
{
	.reg .pred 	%p<2>;
	.reg .b32 	%r<12>;
	.reg .b64 	%rd<10>;
	// demoted variable
	.shared .align 4 .u32 _ZZ15sum_prod_scalarPiS_iS_E7row_sum;
	ld.param.u64 	%rd2, [_Z15sum_prod_scalarPiS_iS__param_0];
	ld.param.u64 	%rd3, [_Z15sum_prod_scalarPiS_iS__param_1];
	ld.param.u64 	%rd1, [_Z15sum_prod_scalarPiS_iS__param_3];
	cvta.to.global.u64 	%rd4, %rd3;
	cvta.to.global.u64 	%rd5, %rd2;
	mov.b32 	%r1, 0;
	st.shared.u32 	[_ZZ15sum_prod_scalarPiS_iS_E7row_sum], %r1;
	bar.sync 	0;
	mov.u32 	%r2, %ntid.x;
	mov.u32 	%r3, %ctaid.x;
	mov.u32 	%r4, %tid.x;
	mad.lo.s32 	%r5, %r2, %r3, %r4;
	mul.wide.s32 	%rd6, %r5, 4;
	add.s64 	%rd7, %rd5, %rd6;
	ld.global.u32 	%r6, [%rd7];
	add.s64 	%rd8, %rd4, %rd6;
	ld.global.u32 	%r7, [%rd8];
	mul.lo.s32 	%r8, %r7, %r6;
	atom.shared.add.u32 	%r9, [_ZZ15sum_prod_scalarPiS_iS_E7row_sum], %r8;
	bar.sync 	0;
	setp.ne.s32 	%p1, %r4, 0;
	@%p1 bra 	$L__BB0_2;
	cvta.to.global.u64 	%rd9, %rd1;
	ld.shared.u32 	%r10, [_ZZ15sum_prod_scalarPiS_iS_E7row_sum];
	atom.global.add.u32 	%r11, [%rd9], %r10;
$L__BB0_2:
	ret;

}
	// .globl	_Z8find_minPiS_iS_
.visible .entry _Z8find_minPiS_iS_(
	.param .u64 .ptr .align 1 _Z8find_minPiS_iS__param_0,
	.param .u64 .ptr .align 1 _Z8find_minPiS_iS__param_1,
	.param .u32 _Z8find_minPiS_iS__param_2,
	.param .u64 .ptr .align 1 _Z8find_minPiS_iS__param_3
)
{
	.reg .pred 	%p<6>;
	.reg .b32 	%r<14>;
	.reg .b64 	%rd<11>;
	// demoted variable
	.shared .align 4 .u32 _ZZ8find_minPiS_iS_E7row_min;
	ld.param.u64 	%rd2, [_Z8find_minPiS_iS__param_0];
	ld.param.u64 	%rd3, [_Z8find_minPiS_iS__param_1];
	ld.param.u32 	%r7, [_Z8find_minPiS_iS__param_2];
	ld.param.u64 	%rd4, [_Z8find_minPiS_iS__param_3];
	cvta.to.global.u64 	%rd1, %rd4;
	mov.b32 	%r8, 1000000;
	st.shared.u32 	[_ZZ8find_minPiS_iS_E7row_min], %r8;
	bar.sync 	0;
	mov.u32 	%r9, %ctaid.x;
	mov.u32 	%r10, %ntid.x;
	mov.u32 	%r1, %tid.x;
	mad.lo.s32 	%r2, %r9, %r10, %r1;
	setp.ge.s32 	%p1, %r2, %r7;
	@%p1 bra 	$L__BB1_5;
	cvta.to.global.u64 	%rd5, %rd2;
	mul.wide.s32 	%rd6, %r2, 4;
	add.s64 	%rd7, %rd5, %rd6;
	ld.global.u32 	%r3, [%rd7];
	ld.shared.u32 	%r13, [_ZZ8find_minPiS_iS_E7row_min];
	setp.ge.s32 	%p2, %r3, %r13;
	@%p2 bra 	$L__BB1_3;
	st.shared.u32 	[_ZZ8find_minPiS_iS_E7row_min], %r3;
	mov.u32 	%r13, %r3;
$L__BB1_3:
	cvta.to.global.u64 	%rd8, %rd3;
	add.s64 	%rd10, %rd8, %rd6;
	ld.global.u32 	%r11, [%rd10];
	setp.ge.s32 	%p3, %r11, %r13;
	@%p3 bra 	$L__BB1_5;
	st.shared.u32 	[_ZZ8find_minPiS_iS_E7row_min], %r3;
$L__BB1_5:
	bar.sync 	0;
	setp.ne.s32 	%p4, %r1, 0;
	@%p4 bra 	$L__BB1_8;
	ld.shared.u32 	%r6, [_ZZ8find_minPiS_iS_E7row_min];
	ld.global.u32 	%r12, [%rd1];
	setp.ge.s32 	%p5, %r6, %r12;
	@%p5 bra 	$L__BB1_8;
	st.global.u32 	[%rd1], %r6;
$L__BB1_8:
	ret;

}
	// .globl	_Z8find_maxPiS_iS_
.visible .entry _Z8find_maxPiS_iS_(
	.param .u64 .ptr .align 1 _Z8find_maxPiS_iS__param_0,
	.param .u64 .ptr .align 1 _Z8find_maxPiS_iS__param_1,
	.param .u32 _Z8find_maxPiS_iS__param_2,
	.param .u64 .ptr .align 1 _Z8find_maxPiS_iS__param_3
)
{
	.reg .pred 	%p<6>;
	.reg .b32 	%r<14>;
	.reg .b64 	%rd<11>;
	// demoted variable
	.shared .align 4 .u32 _ZZ8find_maxPiS_iS_E7row_max;
	ld.param.u64 	%rd2, [_Z8find_maxPiS_iS__param_0];
	ld.param.u64 	%rd3, [_Z8find_maxPiS_iS__param_1];
	ld.param.u32 	%r7, [_Z8find_maxPiS_iS__param_2];
	ld.param.u64 	%rd4, [_Z8find_maxPiS_iS__param_3];
	cvta.to.global.u64 	%rd1, %rd4;
	mov.b32 	%r8, -1000000;
	st.shared.u32 	[_ZZ8find_maxPiS_iS_E7row_max], %r8;
	bar.sync 	0;
	mov.u32 	%r9, %ctaid.x;
	mov.u32 	%r10, %ntid.x;
	mov.u32 	%r1, %tid.x;
	mad.lo.s32 	%r2, %r9, %r10, %r1;
	setp.ge.s32 	%p1, %r2, %r7;
	@%p1 bra 	$L__BB2_5;
	cvta.to.global.u64 	%rd5, %rd2;
	mul.wide.s32 	%rd6, %r2, 4;
	add.s64 	%rd7, %rd5, %rd6;
	ld.global.u32 	%r3, [%rd7];
	ld.shared.u32 	%r13, [_ZZ8find_maxPiS_iS_E7row_max];
	setp.le.s32 	%p2, %r3, %r13;
	@%p2 bra 	$L__BB2_3;
	st.shared.u32 	[_ZZ8find_maxPiS_iS_E7row_max], %r3;
	mov.u32 	%r13, %r3;
$L__BB2_3:
	cvta.to.global.u64 	%rd8, %rd3;
	add.s64 	%rd10, %rd8, %rd6;
	ld.global.u32 	%r11, [%rd10];
	setp.le.s32 	%p3, %r11, %r13;
	@%p3 bra 	$L__BB2_5;
	st.shared.u32 	[_ZZ8find_maxPiS_iS_E7row_max], %r3;
$L__BB2_5:
	bar.sync 	0;
	setp.ne.s32 	%p4, %r1, 0;
	@%p4 bra 	$L__BB2_8;
	ld.shared.u32 	%r6, [_ZZ8find_maxPiS_iS_E7row_max];
	ld.global.u32 	%r12, [%rd1];
	setp.ge.s32 	%p5, %r6, %r12;
	@%p5 bra 	$L__BB2_8;
	st.global.u32 	[%rd1], %r6;
$L__BB2_8:
	ret;

}


// ===== COMPILED SASS (sm_100) =====

	.target	sm_100

	.elftype	@"ET_EXEC"


//--------------------- .note.nv.tkinfo           --------------------------
	.section	.note.nv.tkinfo,"",@"SHT_NOTE"
	.sectionflags	@"SHF_NOTE_NV_TKINFO"
	.tkinfo
        /*0018*/ 	.word	0x00000002
        /*0030*/ 	.string	""
        /*0030*/ 	.string	"ptxas"
        /*0030*/ 	.string	"Cuda compilation tools, release 13.0, V13.0.88"
        /*0030*/ 	.string	"Build cuda_13.0.r13.0/compiler.36424714_0"
        /*0030*/ 	.string	"-arch sm_100 -m 64 "



//--------------------- .note.nv.cuinfo           --------------------------
	.section	.note.nv.cuinfo,"",@"SHT_NOTE"
	.sectionflags	@"SHF_NOTE_NV_CUINFO"
        /*0018*/ 	.short	0x0002
        /*001a*/ 	.short	0x0064
        /*001c*/ 	.short	0x0082
	.zero		2


//--------------------- .nv.info                  --------------------------
	.section	.nv.info,"",@"SHT_CUDA_INFO"
	.align	4


	//----- nvinfo : EIATTR_REGCOUNT
	.align		4
        /*0000*/ 	.byte	0x04, 0x2f
        /*0002*/ 	.short	(.L_1 - .L_0)
	.align		4
.L_0:
        /*0004*/ 	.word	index@(_Z15sum_prod_scalarPiS_iS_)
        /*0008*/ 	.word	0x0000000a


	//----- nvinfo : EIATTR_FRAME_SIZE
	.align		4
.L_1:
        /*000c*/ 	.byte	0x04, 0x11
        /*000e*/ 	.short	(.L_3 - .L_2)
	.align		4
.L_2:
        /*0010*/ 	.word	index@(_Z15sum_prod_scalarPiS_iS_)
        /*0014*/ 	.word	0x00000000


	//----- nvinfo : EIATTR_REGCOUNT
	.align		4
.L_3:
        /*0018*/ 	.byte	0x04, 0x2f
        /*001a*/ 	.short	(.L_5 - .L_4)
	.align		4
.L_4:
        /*001c*/ 	.word	index@(_Z8find_minPiS_iS_)
        /*0020*/ 	.word	0x0000000a


	//----- nvinfo : EIATTR_FRAME_SIZE
	.align		4
.L_5:
        /*0024*/ 	.byte	0x04, 0x11
        /*0026*/ 	.short	(.L_7 - .L_6)
	.align		4
.L_6:
        /*0028*/ 	.word	index@(_Z8find_minPiS_iS_)
        /*002c*/ 	.word	0x00000000


	//----- nvinfo : EIATTR_REGCOUNT
	.align		4
.L_7:
        /*0030*/ 	.byte	0x04, 0x2f
        /*0032*/ 	.short	(.L_9 - .L_8)
	.align		4
.L_8:
        /*0034*/ 	.word	index@(_Z8find_maxPiS_iS_)
        /*0038*/ 	.word	0x0000000a


	//----- nvinfo : EIATTR_FRAME_SIZE
	.align		4
.L_9:
        /*003c*/ 	.byte	0x04, 0x11
        /*003e*/ 	.short	(.L_11 - .L_10)
	.align		4
.L_10:
        /*0040*/ 	.word	index@(_Z8find_maxPiS_iS_)
        /*0044*/ 	.word	0x00000000


	//----- nvinfo : EIATTR_MIN_STACK_SIZE
	.align		4
.L_11:
        /*0048*/ 	.byte	0x04, 0x12
        /*004a*/ 	.short	(.L_13 - .L_12)
	.align		4
.L_12:
        /*004c*/ 	.word	index@(_Z8find_maxPiS_iS_)
        /*0050*/ 	.word	0x00000000


	//----- nvinfo : EIATTR_MIN_STACK_SIZE
	.align		4
.L_13:
        /*0054*/ 	.byte	0x04, 0x12
        /*0056*/ 	.short	(.L_15 - .L_14)
	.align		4
.L_14:
        /*0058*/ 	.word	index@(_Z8find_minPiS_iS_)
        /*005c*/ 	.word	0x00000000


	//----- nvinfo : EIATTR_MIN_STACK_SIZE
	.align		4
.L_15:
        /*0060*/ 	.byte	0x04, 0x12
        /*0062*/ 	.short	(.L_17 - .L_16)
	.align		4
.L_16:
        /*0064*/ 	.word	index@(_Z15sum_prod_scalarPiS_iS_)
        /*0068*/ 	.word	0x00000000
.L_17:


//--------------------- .nv.compat                --------------------------
	.section	.nv.compat,"",@"SHT_CUDA_COMPAT_INFO"
	.align	4
        /*0000*/ 	.byte	0x02, 0x09, 0x00, 0x00, 0x02, 0x02, 0x01, 0x00, 0x02, 0x05, 0x05, 0x00, 0x03, 0x07, 0x01, 0x01
        /*0010*/ 	.byte	0x02, 0x03, 0x00, 0x00, 0x02, 0x06, 0x01, 0x00, 0x04, 0x0b, 0x08, 0x00, 0x09, 0x00, 0x00, 0x00
        /*0020*/ 	.byte	0x00, 0x00, 0x00, 0x00


//--------------------- .nv.info._Z8find_maxPiS_iS_ --------------------------
	.section	.nv.info._Z8find_maxPiS_iS_,"",@"SHT_CUDA_INFO"
	.sectionflags	@""
	.align	4


	//----- nvinfo : EIATTR_CUDA_API_VERSION
	.align		4
        /*0000*/ 	.byte	0x04, 0x37
        /*0002*/ 	.short	(.L_19 - .L_18)
.L_18:
        /*0004*/ 	.word	0x00000082


	//----- nvinfo : EIATTR_KPARAM_INFO
	.align		4
.L_19:
        /*0008*/ 	.byte	0x04, 0x17
        /*000a*/ 	.short	(.L_21 - .L_20)
.L_20:
        /*000c*/ 	.word	0x00000000
        /*0010*/ 	.short	0x0003
        /*0012*/ 	.short	0x0018
        /*0014*/ 	.byte	0x00, 0xf5, 0x21, 0x00


	//----- nvinfo : EIATTR_KPARAM_INFO
	.align		4
.L_21:
        /*0018*/ 	.byte	0x04, 0x17
        /*001a*/ 	.short	(.L_23 - .L_22)
.L_22:
        /*001c*/ 	.word	0x00000000
        /*0020*/ 	.short	0x0002
        /*0022*/ 	.short	0x0010
        /*0024*/ 	.byte	0x00, 0xf0, 0x11, 0x00


	//----- nvinfo : EIATTR_KPARAM_INFO
	.align		4
.L_23:
        /*0028*/ 	.byte	0x04, 0x17
        /*002a*/ 	.short	(.L_25 - .L_24)
.L_24:
        /*002c*/ 	.word	0x00000000
        /*0030*/ 	.short	0x0001
        /*0032*/ 	.short	0x0008
        /*0034*/ 	.byte	0x00, 0xf5, 0x21, 0x00


	//----- nvinfo : EIATTR_KPARAM_INFO
	.align		4
.L_25:
        /*0038*/ 	.byte	0x04, 0x17
        /*003a*/ 	.short	(.L_27 - .L_26)
.L_26:
        /*003c*/ 	.word	0x00000000
        /*0040*/ 	.short	0x0000
        /*0042*/ 	.short	0x0000
        /*0044*/ 	.byte	0x00, 0xf5, 0x21, 0x00


	//----- nvinfo : EIATTR_SPARSE_MMA_MASK
	.align		4
.L_27:
        /*0048*/ 	.byte	0x03, 0x50
        /*004a*/ 	.short	0x0000


	//----- nvinfo : EIATTR_MAXREG_COUNT
	.align		4
        /*004c*/ 	.byte	0x03, 0x1b
        /*004e*/ 	.short	0x00ff


	//----- nvinfo : EIATTR_NUM_BARRIERS
	.align		4
        /*0050*/ 	.byte	0x02, 0x4c
        /*0052*/ 	.byte	0x01
	.zero		1


	//----- nvinfo : EIATTR_MERCURY_ISA_VERSION
	.align		4
        /*0054*/ 	.byte	0x03, 0x5f
        /*0056*/ 	.short	0x0101


	//----- nvinfo : EIATTR_VRC_CTA_INIT_COUNT
	.align		4
        /*0058*/ 	.byte	0x02, 0x4a
	.zero		1
	.zero		1


	//----- nvinfo : EIATTR_EXIT_INSTR_OFFSETS
	.align		4
        /*005c*/ 	.byte	0x04, 0x1c
        /*005e*/ 	.short	(.L_29 - .L_28)


	//   ....[0]....
.L_28:
        /*0060*/ 	.word	0x000001f0


	//   ....[1]....
        /*0064*/ 	.word	0x00000240


	//   ....[2]....
        /*0068*/ 	.word	0x00000260


	//----- nvinfo : EIATTR_CRS_STACK_SIZE
	.align		4
.L_29:
        /*006c*/ 	.byte	0x04, 0x1e
        /*006e*/ 	.short	(.L_31 - .L_30)
.L_30:
        /*0070*/ 	.word	0x00000000


	//----- nvinfo : EIATTR_CBANK_PARAM_SIZE
	.align		4
.L_31:
        /*0074*/ 	.byte	0x03, 0x19
        /*0076*/ 	.short	0x0020


	//----- nvinfo : EIATTR_PARAM_CBANK
	.align		4
        /*0078*/ 	.byte	0x04, 0x0a
        /*007a*/ 	.short	(.L_33 - .L_32)
	.align		4
.L_32:
        /*007c*/ 	.word	index@(.nv.constant0._Z8find_maxPiS_iS_)
        /*0080*/ 	.short	0x0380
        /*0082*/ 	.short	0x0020


	//----- nvinfo : EIATTR_SW_WAR
	.align		4
.L_33:
        /*0084*/ 	.byte	0x04, 0x36
        /*0086*/ 	.short	(.L_35 - .L_34)
.L_34:
        /*0088*/ 	.word	0x00000008
.L_35:


//--------------------- .nv.info._Z8find_minPiS_iS_ --------------------------
	.section	.nv.info._Z8find_minPiS_iS_,"",@"SHT_CUDA_INFO"
	.sectionflags	@""
	.align	4


	//----- nvinfo : EIATTR_CUDA_API_VERSION
	.align		4
        /*0000*/ 	.byte	0x04, 0x37
        /*0002*/ 	.short	(.L_37 - .L_36)
.L_36:
        /*0004*/ 	.word	0x00000082


	//----- nvinfo : EIATTR_KPARAM_INFO
	.align		4
.L_37:
        /*0008*/ 	.byte	0x04, 0x17
        /*000a*/ 	.short	(.L_39 - .L_38)
.L_38:
        /*000c*/ 	.word	0x00000000
        /*0010*/ 	.short	0x0003
        /*0012*/ 	.short	0x0018
        /*0014*/ 	.byte	0x00, 0xf5, 0x21, 0x00


	//----- nvinfo : EIATTR_KPARAM_INFO
	.align		4
.L_39:
        /*0018*/ 	.byte	0x04, 0x17
        /*001a*/ 	.short	(.L_41 - .L_40)
.L_40:
        /*001c*/ 	.word	0x00000000
        /*0020*/ 	.short	0x0002
        /*0022*/ 	.short	0x0010
        /*0024*/ 	.byte	0x00, 0xf0, 0x11, 0x00


	//----- nvinfo : EIATTR_KPARAM_INFO
	.align		4
.L_41:
        /*0028*/ 	.byte	0x04, 0x17
        /*002a*/ 	.short	(.L_43 - .L_42)
.L_42:
        /*002c*/ 	.word	0x00000000
        /*0030*/ 	.short	0x0001
        /*0032*/ 	.short	0x0008
        /*0034*/ 	.byte	0x00, 0xf5, 0x21, 0x00


	//----- nvinfo : EIATTR_KPARAM_INFO
	.align		4
.L_43:
        /*0038*/ 	.byte	0x04, 0x17
        /*003a*/ 	.short	(.L_45 - .L_44)
.L_44:
        /*003c*/ 	.word	0x00000000
        /*0040*/ 	.short	0x0000
        /*0042*/ 	.short	0x0000
        /*0044*/ 	.byte	0x00, 0xf5, 0x21, 0x00


	//----- nvinfo : EIATTR_SPARSE_MMA_MASK
	.align		4
.L_45:
        /*0048*/ 	.byte	0x03, 0x50
        /*004a*/ 	.short	0x0000


	//----- nvinfo : EIATTR_MAXREG_COUNT
	.align		4
        /*004c*/ 	.byte	0x03, 0x1b
        /*004e*/ 	.short	0x00ff


	//----- nvinfo : EIATTR_NUM_BARRIERS
	.align		4
        /*0050*/ 	.byte	0x02, 0x4c
        /*0052*/ 	.byte	0x01
	.zero		1


	//----- nvinfo : EIATTR_MERCURY_ISA_VERSION
	.align		4
        /*0054*/ 	.byte	0x03, 0x5f
        /*0056*/ 	.short	0x0101


	//----- nvinfo : EIATTR_VRC_CTA_INIT_COUNT
	.align		4
        /*0058*/ 	.byte	0x02, 0x4a
	.zero		1
	.zero		1


	//----- nvinfo : EIATTR_EXIT_INSTR_OFFSETS
	.align		4
        /*005c*/ 	.byte	0x04, 0x1c
        /*005e*/ 	.short	(.L_47 - .L_46)


	//   ....[0]....
.L_46:
        /*0060*/ 	.word	0x000001f0


	//   ....[1]....
        /*0064*/ 	.word	0x00000240


	//   ....[2]....
        /*0068*/ 	.word	0x00000260


	//----- nvinfo : EIATTR_CRS_STACK_SIZE
	.align		4
.L_47:
        /*006c*/ 	.byte	0x04, 0x1e
        /*006e*/ 	.short	(.L_49 - .L_48)
.L_48:
        /*0070*/ 	.word	0x00000000


	//----- nvinfo : EIATTR_CBANK_PARAM_SIZE
	.align		4
.L_49:
        /*0074*/ 	.byte	0x03, 0x19
        /*0076*/ 	.short	0x0020


	//----- nvinfo : EIATTR_PARAM_CBANK
	.align		4
        /*0078*/ 	.byte	0x04, 0x0a
        /*007a*/ 	.short	(.L_51 - .L_50)
	.align		4
.L_50:
        /*007c*/ 	.word	index@(.nv.constant0._Z8find_minPiS_iS_)
        /*0080*/ 	.short	0x0380
        /*0082*/ 	.short	0x0020


	//----- nvinfo : EIATTR_SW_WAR
	.align		4
.L_51:
        /*0084*/ 	.byte	0x04, 0x36
        /*0086*/ 	.short	(.L_53 - .L_52)
.L_52:
        /*0088*/ 	.word	0x00000008
.L_53:


//--------------------- .nv.info._Z15sum_prod_scalarPiS_iS_ --------------------------
	.section	.nv.info._Z15sum_prod_scalarPiS_iS_,"",@"SHT_CUDA_INFO"
	.sectionflags	@""
	.align	4


	//----- nvinfo : EIATTR_CUDA_API_VERSION
	.align		4
        /*0000*/ 	.byte	0x04, 0x37
        /*0002*/ 	.short	(.L_55 - .L_54)
.L_54:
        /*0004*/ 	.word	0x00000082


	//----- nvinfo : EIATTR_KPARAM_INFO
	.align		4
.L_55:
        /*0008*/ 	.byte	0x04, 0x17
        /*000a*/ 	.short	(.L_57 - .L_56)
.L_56:
        /*000c*/ 	.word	0x00000000
        /*0010*/ 	.short	0x0003
        /*0012*/ 	.short	0x0018
        /*0014*/ 	.byte	0x00, 0xf5, 0x21, 0x00


	//----- nvinfo : EIATTR_KPARAM_INFO
	.align		4
.L_57:
        /*0018*/ 	.byte	0x04, 0x17
        /*001a*/ 	.short	(.L_59 - .L_58)
.L_58:
        /*001c*/ 	.word	0x00000000
        /*0020*/ 	.short	0x0002
        /*0022*/ 	.short	0x0010
        /*0024*/ 	.byte	0x00, 0xf0, 0x11, 0x00


	//----- nvinfo : EIATTR_KPARAM_INFO
	.align		4
.L_59:
        /*0028*/ 	.byte	0x04, 0x17
        /*002a*/ 	.short	(.L_61 - .L_60)
.L_60:
        /*002c*/ 	.word	0x00000000
        /*0030*/ 	.short	0x0001
        /*0032*/ 	.short	0x0008
        /*0034*/ 	.byte	0x00, 0xf5, 0x21, 0x00


	//----- nvinfo : EIATTR_KPARAM_INFO
	.align		4
.L_61:
        /*0038*/ 	.byte	0x04, 0x17
        /*003a*/ 	.short	(.L_63 - .L_62)
.L_62:
        /*003c*/ 	.word	0x00000000
        /*0040*/ 	.short	0x0000
        /*0042*/ 	.short	0x0000
        /*0044*/ 	.byte	0x00, 0xf5, 0x21, 0x00


	//----- nvinfo : EIATTR_SPARSE_MMA_MASK
	.align		4
.L_63:
        /*0048*/ 	.byte	0x03, 0x50
        /*004a*/ 	.short	0x0000


	//----- nvinfo : EIATTR_MAXREG_COUNT
	.align		4
        /*004c*/ 	.byte	0x03, 0x1b
        /*004e*/ 	.short	0x00ff


	//----- nvinfo : EIATTR_NUM_BARRIERS
	.align		4
        /*0050*/ 	.byte	0x02, 0x4c
        /*0052*/ 	.byte	0x01
	.zero		1


	//----- nvinfo : EIATTR_MERCURY_ISA_VERSION
	.align		4
        /*0054*/ 	.byte	0x03, 0x5f
        /*0056*/ 	.short	0x0101


	//----- nvinfo : EIATTR_INT_WARP_WIDE_INSTR_OFFSETS
	.align		4
        /*0058*/ 	.byte	0x04, 0x31
        /*005a*/ 	.short	(.L_65 - .L_64)


	//   ....[0]....
.L_64:
        /*005c*/ 	.word	0x00000110


	//   ....[1]....
        /*0060*/ 	.word	0x00000170


	//----- nvinfo : EIATTR_VRC_CTA_INIT_COUNT
	.align		4
.L_65:
        /*0064*/ 	.byte	0x02, 0x4a
	.zero		1
	.zero		1


	//----- nvinfo : EIATTR_EXIT_INSTR_OFFSETS
	.align		4
        /*0068*/ 	.byte	0x04, 0x1c
        /*006a*/ 	.short	(.L_67 - .L_66)


	//   ....[0]....
.L_66:
        /*006c*/ 	.word	0x000001b0


	//   ....[1]....
        /*0070*/ 	.word	0x000001f0


	//----- nvinfo : EIATTR_CBANK_PARAM_SIZE
	.align		4
.L_67:
        /*0074*/ 	.byte	0x03, 0x19
        /*0076*/ 	.short	0x0020


	//----- nvinfo : EIATTR_PARAM_CBANK
	.align		4
        /*0078*/ 	.byte	0x04, 0x0a
        /*007a*/ 	.short	(.L_69 - .L_68)
	.align		4
.L_68:
        /*007c*/ 	.word	index@(.nv.constant0._Z15sum_prod_scalarPiS_iS_)
        /*0080*/ 	.short	0x0380
        /*0082*/ 	.short	0x0020


	//----- nvinfo : EIATTR_SW_WAR
	.align		4
.L_69:
        /*0084*/ 	.byte	0x04, 0x36
        /*0086*/ 	.short	(.L_71 - .L_70)
.L_70:
        /*0088*/ 	.word	0x00000008
.L_71:


//--------------------- .nv.callgraph             --------------------------
	.section	.nv.callgraph,"",@"SHT_CUDA_CALLGRAPH"
	.align	4
	.sectionentsize	8
	.align		4
        /*0000*/ 	.word	0x00000000
	.align		4
        /*0004*/ 	.word	0xffffffff
	.align		4
        /*0008*/ 	.word	0x00000000
	.align		4
        /*000c*/ 	.word	0xfffffffe
	.align		4
        /*0010*/ 	.word	0x00000000
	.align		4
        /*0014*/ 	.word	0xfffffffd
	.align		4
        /*0018*/ 	.word	0x00000000
	.align		4
        /*001c*/ 	.word	0xfffffffc


//--------------------- .text._Z8find_maxPiS_iS_  --------------------------
	.section	.text._Z8find_maxPiS_iS_,"ax",@progbits
	.align	128
        .global         _Z8find_maxPiS_iS_
        .type           _Z8find_maxPiS_iS_,@function
        .size           _Z8find_maxPiS_iS_,(.L_x_7 - _Z8find_maxPiS_iS_)
        .other          _Z8find_maxPiS_iS_,@"STO_CUDA_ENTRY STV_DEFAULT"
_Z8find_maxPiS_iS_:
.text._Z8find_maxPiS_iS_:
[----:B------:R-:W-:Y:S01]  /*0000*/  LDC R1, c[0x0][0x37c] ;  /* 0x0000df00ff017b82 */ /* 0x000fe20000000800 */
[----:B------:R-:W0:Y:S07]  /*0010*/  S2R R0, SR_TID.X ;  /* 0x0000000000007919 */ /* 0x000e2e0000002100 */
[----:B------:R-:W1:Y:S01]  /*0020*/  S2UR UR6, SR_CTAID.X ;  /* 0x00000000000679c3 */ /* 0x000e620000002500 */
[----:B------:R-:W2:Y:S01]  /*0030*/  LDCU UR7, c[0x0][0x390] ;  /* 0x00007200ff0777ac */ /* 0x000ea20008000800 */
[----:B------:R-:W-:Y:S01]  /*0040*/  BSSY.RECONVERGENT B0, `(.L_x_0) ;  /* 0x0000019000007945 */ /* 0x000fe20003800200 */
[----:B------:R-:W-:-:S05]  /*0050*/  UMOV UR4, 0x400 ;  /* 0x0000040000047882 */ /* 0x000fca0000000000 */
[----:B------:R-:W1:Y:S08]  /*0060*/  LDC R7, c[0x0][0x360] ;  /* 0x0000d800ff077b82 */ /* 0x000e700000000800 */
[----:B------:R-:W3:Y:S01]  /*0070*/  S2UR UR5, SR_CgaCtaId ;  /* 0x00000000000579c3 */ /* 0x000ee20000008800 */
[----:B0-----:R-:W-:Y:S01]  /*0080*/  ISETP.NE.AND P0, PT, R0, RZ, PT ;  /* 0x000000ff0000720c */ /* 0x001fe20003f05270 */
[----:B-1----:R-:W-:-:S02]  /*0090*/  IMAD R7, R7, UR6, R0 ;  /* 0x0000000607077c24 */ /* 0x002fc4000f8e0200 */
[----:B------:R-:W-:-:S03]  /*00a0*/  IMAD.MOV.U32 R0, RZ, RZ, -0xf4240 ;  /* 0xfff0bdc0ff007424 */ /* 0x000fc600078e00ff */
[----:B--2---:R-:W-:Y:S01]  /*00b0*/  ISETP.GE.AND P1, PT, R7, UR7, PT ;  /* 0x0000000707007c0c */ /* 0x004fe2000bf26270 */
[----:B------:R-:W0:Y:S01]  /*00c0*/  LDCU.64 UR6, c[0x0][0x358] ;  /* 0x00006b00ff0677ac */ /* 0x000e220008000a00 */
[----:B---3--:R-:W-:-:S09]  /*00d0*/  ULEA UR4, UR5, UR4, 0x18 ;  /* 0x0000000405047291 */ /* 0x008fd2000f8ec0ff */
[----:B------:R1:W-:Y:S01]  /*00e0*/  STS [UR4], R0 ;  /* 0x00000000ff007988 */ /* 0x0003e20008000804 */
[----:B------:R-:W-:Y:S06]  /*00f0*/  BAR.SYNC.DEFER_BLOCKING 0x0 ;  /* 0x0000000000007b1d */ /* 0x000fec0000010000 */
[----:B------:R-:W-:Y:S05]  /*0100*/  @P1 BRA `(.L_x_1) ;  /* 0x0000000000301947 */ /* 0x000fea0003800000 */
[----:B------:R-:W2:Y:S08]  /*0110*/  LDC.64 R2, c[0x0][0x380] ;  /* 0x0000e000ff027b82 */ /* 0x000eb00000000a00 */
[----:B------:R-:W3:Y:S01]  /*0120*/  LDC.64 R4, c[0x0][0x388] ;  /* 0x0000e200ff047b82 */ /* 0x000ee20000000a00 */
[----:B--2---:R-:W-:-:S06]  /*0130*/  IMAD.WIDE R2, R7, 0x4, R2 ;  /* 0x0000000407027825 */ /* 0x004fcc00078e0202 */
[----:B0-----:R-:W2:Y:S01]  /*0140*/  LDG.E R2, desc[UR6][R2.64] ;  /* 0x0000000602027981 */ /* 0x001ea2000c1e1900 */
[----:B---3--:R-:W-:-:S03]  /*0150*/  IMAD.WIDE R4, R7, 0x4, R4 ;  /* 0x0000000407047825 */ /* 0x008fc600078e0204 */
[----:B------:R-:W2:Y:S04]  /*0160*/  LDS R7, [UR4] ;  /* 0x00000004ff077984 */ /* 0x000ea80008000800 */
[----:B------:R-:W3:Y:S01]  /*0170*/  LDG.E R4, desc[UR6][R4.64] ;  /* 0x0000000604047981 */ /* 0x000ee2000c1e1900 */
[----:B--2---:R-:W-:-:S13]  /*0180*/  ISETP.GT.AND P1, PT, R2, R7, PT ;  /* 0x000000070200720c */ /* 0x004fda0003f24270 */
[----:B------:R-:W-:Y:S01]  /*0190*/  @P1 IMAD.MOV.U32 R7, RZ, RZ, R2 ;  /* 0x000000ffff071224 */ /* 0x000fe200078e0002 */
[----:B------:R2:W-:Y:S04]  /*01a0*/  @P1 STS [UR4], R2 ;  /* 0x00000002ff001988 */ /* 0x0005e80008000804 */
[----:B---3--:R-:W-:-:S13]  /*01b0*/  ISETP.GT.AND P2, PT, R4, R7, PT ;  /* 0x000000070400720c */ /* 0x008fda0003f44270 */
[----:B------:R2:W-:Y:S02]  /*01c0*/  @P2 STS [UR4], R2 ;  /* 0x00000002ff002988 */ /* 0x0005e40008000804 */
.L_x_1:
[----:B0-----:R-:W-:Y:S05]  /*01d0*/  BSYNC.RECONVERGENT B0 ;  /* 0x0000000000007941 */ /* 0x001fea0003800200 */
.L_x_0:
[----:B------:R-:W-:Y:S06]  /*01e0*/  BAR.SYNC.DEFER_BLOCKING 0x0 ;  /* 0x0000000000007b1d */ /* 0x000fec0000010000 */
[----:B------:R-:W-:Y:S05]  /*01f0*/  @P0 EXIT ;  /* 0x000000000000094d */ /* 0x000fea0003800000 */
[----:B--2---:R-:W1:Y:S01]  /*0200*/  LDC.64 R2, c[0x0][0x398] ;  /* 0x0000e600ff027b82 */ /* 0x004e620000000a00 */
[----:B------:R-:W0:Y:S04]  /*0210*/  LDS R5, [UR4] ;  /* 0x00000004ff057984 */ /* 0x000e280008000800 */
[----:B-1----:R-:W0:Y:S02]  /*0220*/  LDG.E R0, desc[UR6][R2.64] ;  /* 0x0000000602007981 */ /* 0x002e24000c1e1900 */
[----:B0-----:R-:W-:-:S13]  /*0230*/  ISETP.GE.AND P0, PT, R5, R0, PT ;  /* 0x000000000500720c */ /* 0x001fda0003f06270 */
[----:B------:R-:W-:Y:S05]  /*0240*/  @P0 EXIT ;  /* 0x000000000000094d */ /* 0x000fea0003800000 */
[----:B------:R-:W-:Y:S01]  /*0250*/  STG.E desc[UR6][R2.64], R5 ;  /* 0x0000000502007986 */ /* 0x000fe2000c101906 */
[----:B------:R-:W-:Y:S05]  /*0260*/  EXIT ;  /* 0x000000000000794d */ /* 0x000fea0003800000 */
.L_x_2:
[----:B------:R-:W-:-:S00]  /*0270*/  BRA `(.L_x_2) ;  /* 0xfffffffc00fc7947 */ /* 0x000fc0000383ffff */
[----:B------:R-:W-:-:S00]  /*0280*/  NOP ;  /* 0x0000000000007918 */ /* 0x000fc00000000000 */
[----:B------:R-:W-:-:S00]  /*0290*/  NOP ;  /* 0x0000000000007918 */ /* 0x000fc00000000000 */
[----:B------:R-:W-:-:S00]  /*02a0*/  NOP ;  /* 0x0000000000007918 */ /* 0x000fc00000000000 */
[----:B------:R-:W-:-:S00]  /*02b0*/  NOP ;  /* 0x0000000000007918 */ /* 0x000fc00000000000 */
[----:B------:R-:W-:-:S00]  /*02c0*/  NOP ;  /* 0x0000000000007918 */ /* 0x000fc00000000000 */
[----:B------:R-:W-:-:S00]  /*02d0*/  NOP ;  /* 0x0000000000007918 */ /* 0x000fc00000000000 */
[----:B------:R-:W-:-:S00]  /*02e0*/  NOP ;  /* 0x0000000000007918 */ /* 0x000fc00000000000 */
[----:B------:R-:W-:-:S00]  /*02f0*/  NOP ;  /* 0x0000000000007918 */ /* 0x000fc00000000000 */
.L_x_7:


//--------------------- .text._Z8find_minPiS_iS_  --------------------------
	.section	.text._Z8find_minPiS_iS_,"ax",@progbits
	.align	128
        .global         _Z8find_minPiS_iS_
        .type           _Z8find_minPiS_iS_,@function
        .size           _Z8find_minPiS_iS_,(.L_x_8 - _Z8find_minPiS_iS_)
        .other          _Z8find_minPiS_iS_,@"STO_CUDA_ENTRY STV_DEFAULT"
_Z8find_minPiS_iS_:
.text._Z8find_minPiS_iS_:
        /* <DEDUP_REMOVED lines=10> */
[----:B------:R-:W-:-:S03]  /*00a0*/  IMAD.MOV.U32 R0, RZ, RZ, 0xf4240 ;  /* 0x000f4240ff007424 */ /* 0x000fc600078e00ff */
        /* <DEDUP_REMOVED lines=13> */
[----:B--2---:R-:W-:-:S13]  /*0180*/  ISETP.GE.AND P1, PT, R2, R7, PT ;  /* 0x000000070200720c */ /* 0x004fda0003f26270 */
[----:B------:R-:W-:Y:S01]  /*0190*/  @!P1 IMAD.MOV.U32 R7, RZ, RZ, R2 ;  /* 0x000000ffff079224 */ /* 0x000fe200078e0002 */
[----:B------:R2:W-:Y:S04]  /*01a0*/  @!P1 STS [UR4], R2 ;  /* 0x00000002ff009988 */ /* 0x0005e80008000804 */
[----:B---3--:R-:W-:-:S13]  /*01b0*/  ISETP.GE.AND P2, PT, R4, R7, PT ;  /* 0x000000070400720c */ /* 0x008fda0003f46270 */
[----:B------:R2:W-:Y:S02]  /*01c0*/  @!P2 STS [UR4], R2 ;  /* 0x00000002ff00a988 */ /* 0x0005e40008000804 */
.L_x_4:
[----:B0-----:R-:W-:Y:S05]  /*01d0*/  BSYNC.RECONVERGENT B0 ;  /* 0x0000000000007941 */ /* 0x001fea0003800200 */
.L_x_3:
        /* <DEDUP_REMOVED lines=9> */
.L_x_5:
        /* <DEDUP_REMOVED lines=9> */
.L_x_8:


//--------------------- .text._Z15sum_prod_scalarPiS_iS_ --------------------------
	.section	.text._Z15sum_prod_scalarPiS_iS_,"ax",@progbits
	.align	128
        .global         _Z15sum_prod_scalarPiS_iS_
        .type           _Z15sum_prod_scalarPiS_iS_,@function
        .size           _Z15sum_prod_scalarPiS_iS_,(.L_x_9 - _Z15sum_prod_scalarPiS_iS_)
        .other          _Z15sum_prod_scalarPiS_iS_,@"STO_CUDA_ENTRY STV_DEFAULT"
_Z15sum_prod_scalarPiS_iS_:
.text._Z15sum_prod_scalarPiS_iS_:
[----:B------:R-:W-:Y:S08]  /*0000*/  LDC R1, c[0x0][0x37c] ;  /* 0x0000df00ff017b82 */ /* 0x000ff00000000800 */
[----:B------:R-:W0:Y:S01]  /*0010*/  S2UR UR5, SR_CgaCtaId ;  /* 0x00000000000579c3 */ /* 0x000e220000008800 */
[----:B------:R-:W1:Y:S01]  /*0020*/  S2R R7, SR_CTAID.X ;  /* 0x0000000000077919 */ /* 0x000e620000002500 */
[----:B------:R-:W-:Y:S01]  /*0030*/  UMOV UR4, 0x400 ;  /* 0x0000040000047882 */ /* 0x000fe20000000000 */
[----:B------:R-:W1:Y:S01]  /*0040*/  LDCU UR8, c[0x0][0x360] ;  /* 0x00006c00ff0877ac */ /* 0x000e620008000800 */
[----:B------:R-:W1:Y:S01]  /*0050*/  S2R R6, SR_TID.X ;  /* 0x0000000000067919 */ /* 0x000e620000002100 */
[----:B------:R-:W2:Y:S03]  /*0060*/  LDCU.64 UR6, c[0x0][0x358] ;  /* 0x00006b00ff0677ac */ /* 0x000ea60008000a00 */
[----:B------:R-:W3:Y:S08]  /*0070*/  LDC.64 R2, c[0x0][0x380] ;  /* 0x0000e000ff027b82 */ /* 0x000ef00000000a00 */
[----:B------:R-:W4:Y:S01]  /*0080*/  LDC.64 R4, c[0x0][0x388] ;  /* 0x0000e200ff047b82 */ /* 0x000f220000000a00 */
[----:B0-----:R-:W-:-:S09]  /*0090*/  ULEA UR4, UR5, UR4, 0x18 ;  /* 0x0000000405047291 */ /* 0x001fd2000f8ec0ff */
[----:B------:R-:W-:Y:S01]  /*00a0*/  STS [UR4], RZ ;  /* 0x000000ffff007988 */ /* 0x000fe20008000804 */
[----:B-1----:R-:W-:-:S04]  /*00b0*/  IMAD R7, R7, UR8, R6 ;  /* 0x0000000807077c24 */ /* 0x002fc8000f8e0206 */
[C---:B---3--:R-:W-:Y:S01]  /*00c0*/  IMAD.WIDE R2, R7.reuse, 0x4, R2 ;  /* 0x0000000407027825 */ /* 0x048fe200078e0202 */
[----:B------:R-:W-:Y:S03]  /*00d0*/  BAR.SYNC.DEFER_BLOCKING 0x0 ;  /* 0x0000000000007b1d */ /* 0x000fe60000010000 */
[----:B----4-:R-:W-:-:S03]  /*00e0*/  IMAD.WIDE R4, R7, 0x4, R4 ;  /* 0x0000000407047825 */ /* 0x010fc600078e0204 */
[----:B--2---:R-:W2:Y:S04]  /*00f0*/  LDG.E R2, desc[UR6][R2.64] ;  /* 0x0000000602027981 */ /* 0x004ea8000c1e1900 */
[----:B------:R-:W2:Y:S01]  /*0100*/  LDG.E R5, desc[UR6][R4.64] ;  /* 0x0000000604057981 */ /* 0x000ea2000c1e1900 */
[----:B------:R-:W-:Y:S01]  /*0110*/  VOTEU.ANY UR5, UPT, PT ;  /* 0x0000000000057886 */ /* 0x000fe200038e0100 */
[----:B------:R-:W-:Y:S01]  /*0120*/  ISETP.NE.AND P0, PT, R6, RZ, PT ;  /* 0x000000ff0600720c */ /* 0x000fe20003f05270 */
[----:B------:R-:W-:Y:S01]  /*0130*/  UFLO.U32 UR5, UR5 ;  /* 0x00000005000572bd */ /* 0x000fe200080e0000 */
[----:B------:R-:W0:Y:S05]  /*0140*/  S2R R7, SR_LANEID ;  /* 0x0000000000077919 */ /* 0x000e2a0000000000 */
[----:B0-----:R-:W-:Y:S01]  /*0150*/  ISETP.EQ.U32.AND P1, PT, R7, UR5, PT ;  /* 0x0000000507007c0c */ /* 0x001fe2000bf22070 */
[----:B--2---:R-:W-:-:S04]  /*0160*/  IMAD R0, R2, R5, RZ ;  /* 0x0000000502007224 */ /* 0x004fc800078e02ff */
[----:B------:R-:W0:Y:S02]  /*0170*/  REDUX.SUM UR8, R0 ;  /* 0x00000000000873c4 */ /* 0x000e24000000c000 */
[----:B0-----:R-:W-:-:S06]  /*0180*/  MOV R6, UR8 ;  /* 0x0000000800067c02 */ /* 0x001fcc0008000f00 */
[----:B------:R0:W-:Y:S01]  /*0190*/  @P1 ATOMS.ADD RZ, [UR4], R6 ;  /* 0x00000006ffff198c */ /* 0x0001e20008000004 */
[----:B------:R-:W-:Y:S06]  /*01a0*/  BAR.SYNC.DEFER_BLOCKING 0x0 ;  /* 0x0000000000007b1d */ /* 0x000fec0000010000 */
[----:B------:R-:W-:Y:S05]  /*01b0*/  @P0 EXIT ;  /* 0x000000000000094d */ /* 0x000fea0003800000 */
[----:B------:R-:W1:Y:S01]  /*01c0*/  LDS R5, [UR4] ;  /* 0x00000004ff057984 */ /* 0x000e620008000800 */
[----:B------:R-:W1:Y:S03]  /*01d0*/  LDC.64 R2, c[0x0][0x398] ;  /* 0x0000e600ff027b82 */ /* 0x000e660000000a00 */
[----:B-1----:R-:W-:Y:S01]  /*01e0*/  REDG.E.ADD.STRONG.GPU desc[UR6][R2.64], R5 ;  /* 0x000000050200798e */ /* 0x002fe2000c12e106 */
[----:B------:R-:W-:Y:S05]  /*01f0*/  EXIT ;  /* 0x000000000000794d */ /* 0x000fea0003800000 */
.L_x_6:
        /* <DEDUP_REMOVED lines=16> */
.L_x_9:


//--------------------- .nv.shared._Z8find_maxPiS_iS_ --------------------------
	.section	.nv.shared._Z8find_maxPiS_iS_,"aw",@nobits
	.sectionflags	@""
	.align	4
.nv.shared._Z8find_maxPiS_iS_:
	.zero		1028


//--------------------- .nv.shared.reserved.0     --------------------------
	.section	.nv.shared.reserved.0,"aw",@nobits
	.weak		__nv_reservedSMEM_offset_0_alias
	.size		__nv_reservedSMEM_offset_0_alias, 0, 64
	.other		__nv_reservedSMEM_offset_0_alias,@"STO_CUDA_RESERVED_SHARED STV_DEFAULT"
__nv_reservedSMEM_offset_0_alias:
	.zero		0
	.zero		64


//--------------------- .nv.shared._Z8find_minPiS_iS_ --------------------------
	.section	.nv.shared._Z8find_minPiS_iS_,"aw",@nobits
	.sectionflags	@""
	.align	4
.nv.shared._Z8find_minPiS_iS_:
	.zero		1028


//--------------------- .nv.shared._Z15sum_prod_scalarPiS_iS_ --------------------------
	.section	.nv.shared._Z15sum_prod_scalarPiS_iS_,"aw",@nobits
	.sectionflags	@""
	.align	4
.nv.shared._Z15sum_prod_scalarPiS_iS_:
	.zero		1028


//--------------------- .nv.constant0._Z8find_maxPiS_iS_ --------------------------
	.section	.nv.constant0._Z8find_maxPiS_iS_,"a",@progbits
	.sectionflags	@""
	.align	4
.nv.constant0._Z8find_maxPiS_iS_:
	.zero		928


//--------------------- .nv.constant0._Z8find_minPiS_iS_ --------------------------
	.section	.nv.constant0._Z8find_minPiS_iS_,"a",@progbits
	.sectionflags	@""
	.align	4
.nv.constant0._Z8find_minPiS_iS_:
	.zero		928


//--------------------- .nv.constant0._Z15sum_prod_scalarPiS_iS_ --------------------------
	.section	.nv.constant0._Z15sum_prod_scalarPiS_iS_,"a",@progbits
	.sectionflags	@""
	.align	4
.nv.constant0._Z15sum_prod_scalarPiS_iS_:
	.zero		928


//--------------------- SYMBOLS --------------------------

	.type		.nv.reservedSmem.offset0,@object
	.size		.nv.reservedSmem.offset0,0x4
	.type		.nv.reservedSmem.cap,@object
	.size		.nv.reservedSmem.cap,0x4
